//
// Generated by NVIDIA NVVM Compiler
//
// Compiler Build ID: CL-36424714
// Cuda compilation tools, release 13.0, V13.0.88
// Based on NVVM 20.0.0
//

.version 9.0
.target sm_100
.address_size 64

	// .globl	DYbinaryentropyXsigmoidY_32

.visible .entry DYbinaryentropyXsigmoidY_32(
	.param .u32 DYbinaryentropyXsigmoidY_32_param_0,
	.param .u64 .ptr .align 1 DYbinaryentropyXsigmoidY_32_param_1,
	.param .u64 .ptr .align 1 DYbinaryentropyXsigmoidY_32_param_2,
	.param .u64 .ptr .align 1 DYbinaryentropyXsigmoidY_32_param_3,
	.param .u64 .ptr .align 1 DYbinaryentropyXsigmoidY_32_param_4
)
{
	.reg .pred 	%p<2>;
	.reg .b32 	%r<8>;
	.reg .b32 	%f<18>;
	.reg .b64 	%rd<13>;
	.reg .b64 	%fd<12>;

	ld.param.u32 	%r2, [DYbinaryentropyXsigmoidY_32_param_0];
	ld.param.u64 	%rd1, [DYbinaryentropyXsigmoidY_32_param_1];
	ld.param.u64 	%rd2, [DYbinaryentropyXsigmoidY_32_param_2];
	ld.param.u64 	%rd3, [DYbinaryentropyXsigmoidY_32_param_3];
	ld.param.u64 	%rd4, [DYbinaryentropyXsigmoidY_32_param_4];
	mov.u32 	%r3, %tid.x;
	mov.u32 	%r4, %ctaid.x;
	mov.u32 	%r5, %ntid.x;
	mad.lo.s32 	%r1, %r4, %r5, %r3;
	setp.ge.s32 	%p1, %r1, %r2;
	@%p1 bra 	$L__BB0_2;
	cvta.to.global.u64 	%rd5, %rd3;
	cvta.to.global.u64 	%rd6, %rd2;
	cvta.to.global.u64 	%rd7, %rd1;
	cvta.to.global.u64 	%rd8, %rd4;
	ld.global.f32 	%f1, [%rd5];
	cvt.f64.f32 	%fd1, %f1;
	mul.wide.s32 	%rd9, %r1, 4;
	add.s64 	%rd10, %rd6, %rd9;
	ld.global.f32 	%f2, [%rd10];
	fma.rn.f32 	%f3, %f2, 0fBBBB989D, 0f3F000000;
	cvt.sat.f32.f32 	%f4, %f3;
	mov.f32 	%f5, 0f4B400001;
	mov.f32 	%f6, 0f437C0000;
	fma.rm.f32 	%f7, %f4, %f6, %f5;
	add.f32 	%f8, %f7, 0fCB40007F;
	neg.f32 	%f9, %f8;
	fma.rn.f32 	%f10, %f2, 0fBFB8AA3B, %f9;
	fma.rn.f32 	%f11, %f2, 0fB2A57060, %f10;
	mov.b32 	%r6, %f7;
	shl.b32 	%r7, %r6, 23;
	mov.b32 	%f12, %r7;
	ex2.approx.ftz.f32 	%f13, %f11;
	mul.f32 	%f14, %f13, %f12;
	cvt.f64.f32 	%fd2, %f14;
	add.f64 	%fd3, %fd2, 0d3FF0000000000000;
	rcp.rn.f64 	%fd4, %fd3;
	add.s64 	%rd11, %rd7, %rd9;
	ld.global.f32 	%f15, [%rd11];
	cvt.f64.f32 	%fd5, %f15;
	sub.f64 	%fd6, %fd4, %fd5;
	mul.f64 	%fd7, %fd6, %fd1;
	cvt.rn.f64.s32 	%fd8, %r2;
	div.rn.f64 	%fd9, %fd7, %fd8;
	add.s64 	%rd12, %rd8, %rd9;
	ld.global.f32 	%f16, [%rd12];
	cvt.f64.f32 	%fd10, %f16;
	add.f64 	%fd11, %fd9, %fd10;
	cvt.rn.f32.f64 	%f17, %fd11;
	st.global.f32 	[%rd12], %f17;
$L__BB0_2:
	ret;

}


// ===== COMPILED SASS (sm_100) =====

	.target	sm_100

	.elftype	@"ET_EXEC"


//--------------------- .note.nv.tkinfo           --------------------------
	.section	.note.nv.tkinfo,"",@"SHT_NOTE"
	.sectionflags	@"SHF_NOTE_NV_TKINFO"
	.tkinfo
        /*0018*/ 	.word	0x00000002
        /*0030*/ 	.string	""
        /*0030*/ 	.string	"ptxas"
        /*0030*/ 	.string	"Cuda compilation tools, release 13.0, V13.0.88"
        /*0030*/ 	.string	"Build cuda_13.0.r13.0/compiler.36424714_0"
        /*0030*/ 	.string	"-arch sm_100 -m 64 "



//--------------------- .note.nv.cuinfo           --------------------------
	.section	.note.nv.cuinfo,"",@"SHT_NOTE"
	.sectionflags	@"SHF_NOTE_NV_CUINFO"
        /*0018*/ 	.short	0x0002
        /*001a*/ 	.short	0x0064
        /*001c*/ 	.short	0x0082
	.zero		2


//--------------------- .nv.info                  --------------------------
	.section	.nv.info,"",@"SHT_CUDA_INFO"
	.align	4


	//----- nvinfo : EIATTR_REGCOUNT
	.align		4
        /*0000*/ 	.byte	0x04, 0x2f
        /*0002*/ 	.short	(.L_1 - .L_0)
	.align		4
.L_0:
        /*0004*/ 	.word	index@(DYbinaryentropyXsigmoidY_32)
        /*0008*/ 	.word	0x00000019


	//----- nvinfo : EIATTR_FRAME_SIZE
	.align		4
.L_1:
        /*000c*/ 	.byte	0x04, 0x11
        /*000e*/ 	.short	(.L_3 - .L_2)
	.align		4
.L_2:
        /*0010*/ 	.word	index@($__internal_1_$__cuda_sm20_div_rn_f64_full)
        /*0014*/ 	.word	0x00000000


	//----- nvinfo : EIATTR_FRAME_SIZE
	.align		4
.L_3:
        /*0018*/ 	.byte	0x04, 0x11
        /*001a*/ 	.short	(.L_5 - .L_4)
	.align		4
.L_4:
        /*001c*/ 	.word	index@($__internal_0_$__cuda_sm20_dblrcp_rn_slowpath_v3)
        /*0020*/ 	.word	0x00000000


	//----- nvinfo : EIATTR_FRAME_SIZE
	.align		4
.L_5:
        /*0024*/ 	.byte	0x04, 0x11
        /*0026*/ 	.short	(.L_7 - .L_6)
	.align		4
.L_6:
        /*0028*/ 	.word	index@(DYbinaryentropyXsigmoidY_32)
        /*002c*/ 	.word	0x00000000


	//----- nvinfo : EIATTR_MIN_STACK_SIZE
	.align		4
.L_7:
        /*0030*/ 	.byte	0x04, 0x12
        /*0032*/ 	.short	(.L_9 - .L_8)
	.align		4
.L_8:
        /*0034*/ 	.word	index@(DYbinaryentropyXsigmoidY_32)
        /*0038*/ 	.word	0x00000000
.L_9:


//--------------------- .nv.compat                --------------------------
	.section	.nv.compat,"",@"SHT_CUDA_COMPAT_INFO"
	.align	4
        /*0000*/ 	.byte	0x02, 0x09, 0x00, 0x00, 0x02, 0x02, 0x01, 0x00, 0x02, 0x05, 0x05, 0x00, 0x03, 0x07, 0x01, 0x01
        /*0010*/ 	.byte	0x02, 0x03, 0x00, 0x00, 0x02, 0x06, 0x01, 0x00, 0x04, 0x0b, 0x08, 0x00, 0x01, 0x00, 0x00, 0x00
        /*0020*/ 	.byte	0x00, 0x00, 0x00, 0x00


//--------------------- .nv.info.DYbinaryentropyXsigmoidY_32 --------------------------
	.section	.nv.info.DYbinaryentropyXsigmoidY_32,"",@"SHT_CUDA_INFO"
	.sectionflags	@""
	.align	4


	//----- nvinfo : EIATTR_CUDA_API_VERSION
	.align		4
        /*0000*/ 	.byte	0x04, 0x37
        /*0002*/ 	.short	(.L_11 - .L_10)
.L_10:
        /*0004*/ 	.word	0x00000082


	//----- nvinfo : EIATTR_KPARAM_INFO
	.align		4
.L_11:
        /*0008*/ 	.byte	0x04, 0x17
        /*000a*/ 	.short	(.L_13 - .L_12)
.L_12:
        /*000c*/ 	.word	0x00000000
        /*0010*/ 	.short	0x0004
        /*0012*/ 	.short	0x0020
        /*0014*/ 	.byte	0x00, 0xf5, 0x21, 0x00


	//----- nvinfo : EIATTR_KPARAM_INFO
	.align		4
.L_13:
        /*0018*/ 	.byte	0x04, 0x17
        /*001a*/ 	.short	(.L_15 - .L_14)
.L_14:
        /*001c*/ 	.word	0x00000000
        /*0020*/ 	.short	0x0003
        /*0022*/ 	.short	0x0018
        /*0024*/ 	.byte	0x00, 0xf5, 0x21, 0x00


	//----- nvinfo : EIATTR_KPARAM_INFO
	.align		4
.L_15:
        /*0028*/ 	.byte	0x04, 0x17
        /*002a*/ 	.short	(.L_17 - .L_16)
.L_16:
        /*002c*/ 	.word	0x00000000
        /*0030*/ 	.short	0x0002
        /*0032*/ 	.short	0x0010
        /*0034*/ 	.byte	0x00, 0xf5, 0x21, 0x00


	//----- nvinfo : EIATTR_KPARAM_INFO
	.align		4
.L_17:
        /*0038*/ 	.byte	0x04, 0x17
        /*003a*/ 	.short	(.L_19 - .L_18)
.L_18:
        /*003c*/ 	.word	0x00000000
        /*0040*/ 	.short	0x0001
        /*0042*/ 	.short	0x0008
        /*0044*/ 	.byte	0x00, 0xf5, 0x21, 0x00


	//----- nvinfo : EIATTR_KPARAM_INFO
	.align		4
.L_19:
        /*0048*/ 	.byte	0x04, 0x17
        /*004a*/ 	.short	(.L_21 - .L_20)
.L_20:
        /*004c*/ 	.word	0x00000000
        /*0050*/ 	.short	0x0000
        /*0052*/ 	.short	0x0000
        /*0054*/ 	.byte	0x00, 0xf0, 0x11, 0x00


	//----- nvinfo : EIATTR_SPARSE_MMA_MASK
	.align		4
.L_21:
        /*0058*/ 	.byte	0x03, 0x50
        /*005a*/ 	.short	0x0000


	//----- nvinfo : EIATTR_MAXREG_COUNT
	.align		4
        /*005c*/ 	.byte	0x03, 0x1b
        /*005e*/ 	.short	0x00ff


	//----- nvinfo : EIATTR_MERCURY_ISA_VERSION
	.align		4
        /*0060*/ 	.byte	0x03, 0x5f
        /*0062*/ 	.short	0x0101


	//----- nvinfo : EIATTR_VRC_CTA_INIT_COUNT
	.align		4
        /*0064*/ 	.byte	0x02, 0x4a
	.zero		1
	.zero		1


	//----- nvinfo : EIATTR_EXIT_INSTR_OFFSETS
	.align		4
        /*0068*/ 	.byte	0x04, 0x1c
        /*006a*/ 	.short	(.L_23 - .L_22)


	//   ....[0]....
.L_22:
        /*006c*/ 	.word	0x00000070


	//   ....[1]....
        /*0070*/ 	.word	0x000004b0


	//----- nvinfo : EIATTR_CRS_STACK_SIZE
	.align		4
.L_23:
        /*0074*/ 	.byte	0x04, 0x1e
        /*0076*/ 	.short	(.L_25 - .L_24)
.L_24:
        /*0078*/ 	.word	0x00000000


	//----- nvinfo : EIATTR_CBANK_PARAM_SIZE
	.align		4
.L_25:
        /*007c*/ 	.byte	0x03, 0x19
        /*007e*/ 	.short	0x0028


	//----- nvinfo : EIATTR_PARAM_CBANK
	.align		4
        /*0080*/ 	.byte	0x04, 0x0a
        /*0082*/ 	.short	(.L_27 - .L_26)
	.align		4
.L_26:
        /*0084*/ 	.word	index@(.nv.constant0.DYbinaryentropyXsigmoidY_32)
        /*0088*/ 	.short	0x0380
        /*008a*/ 	.short	0x0028


	//----- nvinfo : EIATTR_SW_WAR
	.align		4
.L_27:
        /*008c*/ 	.byte	0x04, 0x36
        /*008e*/ 	.short	(.L_29 - .L_28)
.L_28:
        /*0090*/ 	.word	0x00000008
.L_29:


//--------------------- .nv.callgraph             --------------------------
	.section	.nv.callgraph,"",@"SHT_CUDA_CALLGRAPH"
	.align	4
	.sectionentsize	8
	.align		4
        /*0000*/ 	.word	0x00000000
	.align		4
        /*0004*/ 	.word	0xffffffff
	.align		4
        /*0008*/ 	.word	0x00000000
	.align		4
        /*000c*/ 	.word	0xfffffffe
	.align		4
        /*0010*/ 	.word	0x00000000
	.align		4
        /*0014*/ 	.word	0xfffffffd
	.align		4
        /*0018*/ 	.word	0x00000000
	.align		4
        /*001c*/ 	.word	0xfffffffc


//--------------------- .text.DYbinaryentropyXsigmoidY_32 --------------------------
	.section	.text.DYbinaryentropyXsigmoidY_32,"ax",@progbits
	.align	128
        .global         DYbinaryentropyXsigmoidY_32
        .type           DYbinaryentropyXsigmoidY_32,@function
        .size           DYbinaryentropyXsigmoidY_32,(.L_x_15 - DYbinaryentropyXsigmoidY_32)
        .other          DYbinaryentropyXsigmoidY_32,@"STO_CUDA_ENTRY STV_DEFAULT"
DYbinaryentropyXsigmoidY_32:
.text.DYbinaryentropyXsigmoidY_32:
[----:B------:R-:W-:Y:S01]  /*0000*/  LDC R1, c[0x0][0x37c] ;  /* 0x0000df00ff017b82 */ /* 0x000fe20000000800 */
[----:B------:R-:W0:Y:S07]  /*0010*/  S2R R0, SR_TID.X ;  /* 0x0000000000007919 */ /* 0x000e2e0000002100 */
[----:B------:R-:W0:Y:S01]  /*0020*/  S2UR UR4, SR_CTAID.X ;  /* 0x00000000000479c3 */ /* 0x000e220000002500 */
[----:B------:R-:W1:Y:S07]  /*0030*/  LDCU UR5, c[0x0][0x380] ;  /* 0x00007000ff0577ac */ /* 0x000e6e0008000800 */
[----:B------:R-:W0:Y:S02]  /*0040*/  LDC R3, c[0x0][0x360] ;  /* 0x0000d800ff037b82 */ /* 0x000e240000000800 */
[----:B0-----:R-:W-:-:S05]  /*0050*/  IMAD R0, R3, UR4, R0 ;  /* 0x0000000403007c24 */ /* 0x001fca000f8e0200 */
[----:B-1----:R-:W-:-:S13]  /*0060*/  ISETP.GE.AND P0, PT, R0, UR5, PT ;  /* 0x0000000500007c0c */ /* 0x002fda000bf06270 */
[----:B------:R-:W-:Y:S05]  /*0070*/  @P0 EXIT ;  /* 0x000000000000094d */ /* 0x000fea0003800000 */
[----:B------:R-:W0:Y:S01]  /*0080*/  LDC.64 R4, c[0x0][0x390] ;  /* 0x0000e400ff047b82 */ /* 0x000e220000000a00 */
[----:B------:R-:W1:Y:S01]  /*0090*/  LDCU.64 UR4, c[0x0][0x358] ;  /* 0x00006b00ff0477ac */ /* 0x000e620008000a00 */
[----:B0-----:R-:W-:-:S06]  /*00a0*/  IMAD.WIDE R4, R0, 0x4, R4 ;  /* 0x0000000400047825 */ /* 0x001fcc00078e0204 */
[----:B-1----:R-:W2:Y:S01]  /*00b0*/  LDG.E R4, desc[UR4][R4.64] ;  /* 0x0000000404047981 */ /* 0x002ea2000c1e1900 */
[----:B------:R-:W0:Y:S03]  /*00c0*/  LDC.64 R2, c[0x0][0x398] ;  /* 0x0000e600ff027b82 */ /* 0x000e260000000a00 */
[----:B0-----:R0:W3:Y:S01]  /*00d0*/  LDG.E R12, desc[UR4][R2.64] ;  /* 0x00000004020c7981 */ /* 0x0010e2000c1e1900 */
[----:B------:R-:W-:Y:S01]  /*00e0*/  IMAD.MOV.U32 R7, RZ, RZ, 0x3bbb989d ;  /* 0x3bbb989dff077424 */ /* 0x000fe200078e00ff */
[----:B------:R-:W-:Y:S01]  /*00f0*/  BSSY.RECONVERGENT B0, `(.L_x_0) ;  /* 0x000001a000007945 */ /* 0x000fe20003800200 */
[----:B------:R-:W-:Y:S02]  /*0100*/  IMAD.MOV.U32 R9, RZ, RZ, 0x437c0000 ;  /* 0x437c0000ff097424 */ /* 0x000fe400078e00ff */
[----:B--2---:R-:W-:-:S04]  /*0110*/  FFMA.SAT R6, R4, -R7, 0.5 ;  /* 0x3f00000004067423 */ /* 0x004fc80000002807 */
[----:B------:R-:W-:-:S04]  /*0120*/  FFMA.RM R6, R6, R9, 12582913 ;  /* 0x4b40000106067423 */ /* 0x000fc80000004009 */
[C---:B------:R-:W-:Y:S01]  /*0130*/  FADD R7, R6.reuse, -12583039 ;  /* 0xcb40007f06077421 */ /* 0x040fe20000000000 */
[----:B------:R-:W-:-:S03]  /*0140*/  IMAD.SHL.U32 R6, R6, 0x800000, RZ ;  /* 0x0080000006067824 */ /* 0x000fc600078e00ff */
[----:B------:R-:W-:-:S04]  /*0150*/  FFMA R7, R4, -1.4426950216293334961, -R7 ;  /* 0xbfb8aa3b04077823 */ /* 0x000fc80000000807 */
[----:B------:R-:W-:-:S06]  /*0160*/  FFMA R13, R4, -1.925963033500011079e-08, R7 ;  /* 0xb2a57060040d7823 */ /* 0x000fcc0000000007 */
[----:B------:R-:W1:Y:S02]  /*0170*/  MUFU.EX2 R13, R13 ;  /* 0x0000000d000d7308 */ /* 0x000e640000000800 */
[----:B-1----:R-:W-:-:S06]  /*0180*/  FMUL R14, R6, R13 ;  /* 0x0000000d060e7220 */ /* 0x002fcc0000400000 */
[----:B0-----:R-:W0:Y:S02]  /*0190*/  F2F.F64.F32 R2, R14 ;  /* 0x0000000e00027310 */ /* 0x001e240000201800 */
[----:B0-----:R-:W-:-:S06]  /*01a0*/  DADD R6, R2, 1 ;  /* 0x3ff0000002067429 */ /* 0x001fcc0000000000 */
[----:B------:R-:W0:Y:S04]  /*01b0*/  MUFU.RCP64H R5, R7 ;  /* 0x0000000700057308 */ /* 0x000e280000001800 */
[----:B------:R-:W-:-:S05]  /*01c0*/  VIADD R4, R7, 0x300402 ;  /* 0x0030040207047836 */ /* 0x000fca0000000000 */
[----:B------:R-:W-:Y:S01]  /*01d0*/  FSETP.GEU.AND P0, PT, |R4|, 5.8789094863358348022e-39, PT ;  /* 0x004004020400780b */ /* 0x000fe20003f0e200 */
[----:B0-----:R-:W-:-:S08]  /*01e0*/  DFMA R2, -R6, R4, 1 ;  /* 0x3ff000000602742b */ /* 0x001fd00000000104 */
[----:B------:R-:W-:-:S08]  /*01f0*/  DFMA R2, R2, R2, R2 ;  /* 0x000000020202722b */ /* 0x000fd00000000002 */
[----:B------:R-:W-:Y:S02]  /*0200*/  DFMA R8, R4, R2, R4 ;  /* 0x000000020408722b */ /* 0x000fe40000000004 */
[----:B---3--:R0:W1:Y:S06]  /*0210*/  F2F.F64.F32 R2, R12 ;  /* 0x0000000c00027310 */ /* 0x00806c0000201800 */
[----:B------:R-:W-:-:S08]  /*0220*/  DFMA R10, -R6, R8, 1 ;  /* 0x3ff00000060a742b */ /* 0x000fd00000000108 */
[----:B------:R-:W-:Y:S01]  /*0230*/  DFMA R8, R8, R10, R8 ;  /* 0x0000000a0808722b */ /* 0x000fe20000000008 */
[----:B01----:R-:W-:Y:S10]  /*0240*/  @P0 BRA `(.L_x_1) ;  /* 0x0000000000100947 */ /* 0x003ff40003800000 */
[----:B------:R-:W-:-:S05]  /*0250*/  LOP3.LUT R4, R7, 0x7fffffff, RZ, 0xc0, !PT ;  /* 0x7fffffff07047812 */ /* 0x000fca00078ec0ff */
[----:B------:R-:W-:Y:S01]  /*0260*/  VIADD R10, R4, 0xfff00000 ;  /* 0xfff00000040a7836 */ /* 0x000fe20000000000 */
[----:B------:R-:W-:-:S07]  /*0270*/  MOV R4, 0x290 ;  /* 0x0000029000047802 */ /* 0x000fce0000000f00 */
[----:B------:R-:W-:Y:S05]  /*0280*/  CALL.REL.NOINC `($__internal_0_$__cuda_sm20_dblrcp_rn_slowpath_v3) ;  /* 0x00000000008c7944 */ /* 0x000fea0003c00000 */
.L_x_1:
[----:B------:R-:W-:Y:S05]  /*0290*/  BSYNC.RECONVERGENT B0 ;  /* 0x0000000000007941 */ /* 0x000fea0003800200 */
.L_x_0:
[----:B------:R-:W0:Y:S01]  /*02a0*/  LDC.64 R6, c[0x0][0x388] ;  /* 0x0000e200ff067b82 */ /* 0x000e220000000a00 */
[----:B------:R-:W1:Y:S01]  /*02b0*/  LDCU UR6, c[0x0][0x380] ;  /* 0x00007000ff0677ac */ /* 0x000e620008000800 */
[----:B0-----:R-:W-:-:S05]  /*02c0*/  IMAD.WIDE R6, R0, 0x4, R6 ;  /* 0x0000000400067825 */ /* 0x001fca00078e0206 */
[----:B------:R-:W2:Y:S01]  /*02d0*/  LDG.E R16, desc[UR4][R6.64] ;  /* 0x0000000406107981 */ /* 0x000ea2000c1e1900 */
[----:B-1----:R-:W0:Y:S01]  /*02e0*/  I2F.F64 R4, UR6 ;  /* 0x0000000600047d12 */ /* 0x002e220008201c00 */
[----:B------:R-:W-:Y:S01]  /*02f0*/  IMAD.MOV.U32 R12, RZ, RZ, 0x1 ;  /* 0x00000001ff0c7424 */ /* 0x000fe200078e00ff */
[----:B------:R-:W-:Y:S06]  /*0300*/  BSSY.RECONVERGENT B0, `(.L_x_2) ;  /* 0x0000013000007945 */ /* 0x000fec0003800200 */
[----:B0-----:R-:W0:Y:S02]  /*0310*/  MUFU.RCP64H R13, R5 ;  /* 0x00000005000d7308 */ /* 0x001e240000001800 */
[----:B0-----:R-:W-:-:S08]  /*0320*/  DFMA R14, -R4, R12, 1 ;  /* 0x3ff00000040e742b */ /* 0x001fd0000000010c */
[----:B------:R-:W-:-:S08]  /*0330*/  DFMA R14, R14, R14, R14 ;  /* 0x0000000e0e0e722b */ /* 0x000fd0000000000e */
[----:B------:R-:W-:Y:S01]  /*0340*/  DFMA R14, R12, R14, R12 ;  /* 0x0000000e0c0e722b */ /* 0x000fe2000000000c */
[----:B--2---:R-:W0:Y:S02]  /*0350*/  F2F.F64.F32 R10, R16 ;  /* 0x00000010000a7310 */ /* 0x004e240000201800 */
[----:B0-----:R-:W-:-:S05]  /*0360*/  DADD R8, -R10, R8 ;  /* 0x000000000a087229 */ /* 0x001fca0000000108 */
[----:B------:R-:W-:-:S03]  /*0370*/  DFMA R10, -R4, R14, 1 ;  /* 0x3ff00000040a742b */ /* 0x000fc6000000010e */
[----:B------:R-:W-:-:S05]  /*0380*/  DMUL R6, R2, R8 ;  /* 0x0000000802067228 */ /* 0x000fca0000000000 */
[----:B------:R-:W-:-:S08]  /*0390*/  DFMA R10, R14, R10, R14 ;  /* 0x0000000a0e0a722b */ /* 0x000fd0000000000e */
[----:B------:R-:W-:Y:S01]  /*03a0*/  DMUL R2, R6, R10 ;  /* 0x0000000a06027228 */ /* 0x000fe20000000000 */
[----:B------:R-:W-:-:S07]  /*03b0*/  FSETP.GEU.AND P1, PT, |R7|, 6.5827683646048100446e-37, PT ;  /* 0x036000000700780b */ /* 0x000fce0003f2e200 */
[----:B------:R-:W-:-:S08]  /*03c0*/  DFMA R8, -R4, R2, R6 ;  /* 0x000000020408722b */ /* 0x000fd00000000106 */
[----:B------:R-:W-:-:S10]  /*03d0*/  DFMA R2, R10, R8, R2 ;  /* 0x000000080a02722b */ /* 0x000fd40000000002 */
[----:B------:R-:W-:-:S05]  /*03e0*/  FFMA R8, RZ, R5, R3 ;  /* 0x00000005ff087223 */ /* 0x000fca0000000003 */
[----:B------:R-:W-:-:S13]  /*03f0*/  FSETP.GT.AND P0, PT, |R8|, 1.469367938527859385e-39, PT ;  /* 0x001000000800780b */ /* 0x000fda0003f04200 */
[----:B------:R-:W-:Y:S05]  /*0400*/  @P0 BRA P1, `(.L_x_3) ;  /* 0x0000000000080947 */ /* 0x000fea0000800000 */
[----:B------:R-:W-:-:S07]  /*0410*/  MOV R10, 0x430 ;  /* 0x00000430000a7802 */ /* 0x000fce0000000f00 */
[----:B------:R-:W-:Y:S05]  /*0420*/  CALL.REL.NOINC `($__internal_1_$__cuda_sm20_div_rn_f64_full) ;  /* 0x0000000000c07944 */ /* 0x000fea0003c00000 */
.L_x_3:
[----:B------:R-:W-:Y:S05]  /*0430*/  BSYNC.RECONVERGENT B0 ;  /* 0x0000000000007941 */ /* 0x000fea0003800200 */
.L_x_2:
[----:B------:R-:W0:Y:S02]  /*0440*/  LDC.64 R4, c[0x0][0x3a0] ;  /* 0x0000e800ff047b82 */ /* 0x000e240000000a00 */
[----:B0-----:R-:W-:-:S05]  /*0450*/  IMAD.WIDE R4, R0, 0x4, R4 ;  /* 0x0000000400047825 */ /* 0x001fca00078e0204 */
[----:B------:R-:W2:Y:S02]  /*0460*/  LDG.E R0, desc[UR4][R4.64] ;  /* 0x0000000404007981 */ /* 0x000ea4000c1e1900 */
[----:B--2---:R-:W0:Y:S02]  /*0470*/  F2F.F64.F32 R6, R0 ;  /* 0x0000000000067310 */ /* 0x004e240000201800 */
[----:B0-----:R-:W-:-:S10]  /*0480*/  DADD R6, R6, R2 ;  /* 0x0000000006067229 */ /* 0x001fd40000000002 */
[----:B------:R-:W0:Y:S02]  /*0490*/  F2F.F32.F64 R7, R6 ;  /* 0x0000000600077310 */ /* 0x000e240000301000 */
[----:B0-----:R-:W-:Y:S01]  /*04a0*/  STG.E desc[UR4][R4.64], R7 ;  /* 0x0000000704007986 */ /* 0x001fe2000c101904 */
[----:B------:R-:W-:Y:S05]  /*04b0*/  EXIT ;  /* 0x000000000000794d */ /* 0x000fea0003800000 */
        .weak           $__internal_0_$__cuda_sm20_dblrcp_rn_slowpath_v3
        .type           $__internal_0_$__cuda_sm20_dblrcp_rn_slowpath_v3,@function
        .size           $__internal_0_$__cuda_sm20_dblrcp_rn_slowpath_v3,($__internal_1_$__cuda_sm20_div_rn_f64_full - $__internal_0_$__cuda_sm20_dblrcp_rn_slowpath_v3)
$__internal_0_$__cuda_sm20_dblrcp_rn_slowpath_v3:
[----:B------:R-:W-:Y:S01]  /*04c0*/  DSETP.GTU.AND P0, PT, |R6|, +INF , PT ;  /* 0x7ff000000600742a */ /* 0x000fe20003f0c200 */
[----:B------:R-:W-:-:S13]  /*04d0*/  BSSY.RECONVERGENT B1, `(.L_x_4) ;  /* 0x0000023000017945 */ /* 0x000fda0003800200 */
[----:B------:R-:W-:Y:S05]  /*04e0*/  @P0 BRA `(.L_x_5) ;  /* 0x00000000007c0947 */ /* 0x000fea0003800000 */
[----:B------:R-:W-:-:S05]  /*04f0*/  LOP3.LUT R5, R7, 0x7fffffff, RZ, 0xc0, !PT ;  /* 0x7fffffff07057812 */ /* 0x000fca00078ec0ff */
[----:B------:R-:W-:-:S05]  /*0500*/  VIADD R8, R5, 0xffffffff ;  /* 0xffffffff05087836 */ /* 0x000fca0000000000 */
[----:B------:R-:W-:-:S13]  /*0510*/  ISETP.GE.U32.AND P0, PT, R8, 0x7fefffff, PT ;  /* 0x7fefffff0800780c */ /* 0x000fda0003f06070 */
[----:B------:R-:W-:Y:S01]  /*0520*/  @P0 LOP3.LUT R9, R7, 0x7ff00000, RZ, 0x3c, !PT ;  /* 0x7ff0000007090812 */ /* 0x000fe200078e3cff */
[----:B------:R-:W-:Y:S01]  /*0530*/  @P0 IMAD.MOV.U32 R8, RZ, RZ, RZ ;  /* 0x000000ffff080224 */ /* 0x000fe200078e00ff */
[----:B------:R-:W-:Y:S06]  /*0540*/  @P0 BRA `(.L_x_6) ;  /* 0x00000000006c0947 */ /* 0x000fec0003800000 */
[----:B------:R-:W-:-:S13]  /*0550*/  ISETP.GE.U32.AND P0, PT, R5, 0x1000001, PT ;  /* 0x010000010500780c */ /* 0x000fda0003f06070 */
[----:B------:R-:W-:Y:S05]  /*0560*/  @!P0 BRA `(.L_x_7) ;  /* 0x0000000000348947 */ /* 0x000fea0003800000 */
[----:B------:R-:W-:Y:S02]  /*0570*/  VIADD R9, R7, 0xc0200000 ;  /* 0xc020000007097836 */ /* 0x000fe40000000000 */
[----:B------:R-:W-:Y:S02]  /*0580*/  IMAD.MOV.U32 R8, RZ, RZ, R6 ;  /* 0x000000ffff087224 */ /* 0x000fe400078e0006 */
[----:B------:R-:W0:Y:S04]  /*0590*/  MUFU.RCP64H R11, R9 ;  /* 0x00000009000b7308 */ /* 0x000e280000001800 */
[----:B0-----:R-:W-:-:S08]  /*05a0*/  DFMA R12, -R8, R10, 1 ;  /* 0x3ff00000080c742b */ /* 0x001fd0000000010a */
[----:B------:R-:W-:-:S08]  /*05b0*/  DFMA R12, R12, R12, R12 ;  /* 0x0000000c0c0c722b */ /* 0x000fd0000000000c */
[----:B------:R-:W-:-:S08]  /*05c0*/  DFMA R12, R10, R12, R10 ;  /* 0x0000000c0a0c722b */ /* 0x000fd0000000000a */
[----:B------:R-:W-:-:S08]  /*05d0*/  DFMA R10, -R8, R12, 1 ;  /* 0x3ff00000080a742b */ /* 0x000fd0000000010c */
[----:B------:R-:W-:-:S08]  /*05e0*/  DFMA R10, R12, R10, R12 ;  /* 0x0000000a0c0a722b */ /* 0x000fd0000000000c */
[----:B------:R-:W-:-:S08]  /*05f0*/  DMUL R10, R10, 2.2250738585072013831e-308 ;  /* 0x001000000a0a7828 */ /* 0x000fd00000000000 */
[----:B------:R-:W-:-:S08]  /*0600*/  DFMA R6, -R6, R10, 1 ;  /* 0x3ff000000606742b */ /* 0x000fd0000000010a */
[----:B------:R-:W-:-:S08]  /*0610*/  DFMA R6, R6, R6, R6 ;  /* 0x000000060606722b */ /* 0x000fd00000000006 */
[----:B------:R-:W-:Y:S01]  /*0620*/  DFMA R8, R10, R6, R10 ;  /* 0x000000060a08722b */ /* 0x000fe2000000000a */
[----:B------:R-:W-:Y:S10]  /*0630*/  BRA `(.L_x_6) ;  /* 0x0000000000307947 */ /* 0x000ff40003800000 */
.L_x_7:
[----:B------:R-:W-:Y:S01]  /*0640*/  DMUL R6, R6, 8.11296384146066816958e+31 ;  /* 0x4690000006067828 */ /* 0x000fe20000000000 */
[----:B------:R-:W-:-:S05]  /*0650*/  IMAD.MOV.U32 R8, RZ, RZ, R10 ;  /* 0x000000ffff087224 */ /* 0x000fca00078e000a */
[----:B------:R-:W0:Y:S02]  /*0660*/  MUFU.RCP64H R9, R7 ;  /* 0x0000000700097308 */ /* 0x000e240000001800 */
[----:B0-----:R-:W-:-:S08]  /*0670*/  DFMA R10, -R6, R8, 1 ;  /* 0x3ff00000060a742b */ /* 0x001fd00000000108 */
[----:B------:R-:W-:-:S08]  /*0680*/  DFMA R10, R10, R10, R10 ;  /* 0x0000000a0a0a722b */ /* 0x000fd0000000000a */
[----:B------:R-:W-:-:S08]  /*0690*/  DFMA R10, R8, R10, R8 ;  /* 0x0000000a080a722b */ /* 0x000fd00000000008 */
[----:B------:R-:W-:-:S08]  /*06a0*/  DFMA R8, -R6, R10, 1 ;  /* 0x3ff000000608742b */ /* 0x000fd0000000010a */
[----:B------:R-:W-:-:S08]  /*06b0*/  DFMA R8, R10, R8, R10 ;  /* 0x000000080a08722b */ /* 0x000fd0000000000a */
[----:B------:R-:W-:Y:S01]  /*06c0*/  DMUL R8, R8, 8.11296384146066816958e+31 ;  /* 0x4690000008087828 */ /* 0x000fe20000000000 */
[----:B------:R-:W-:Y:S10]  /*06d0*/  BRA `(.L_x_6) ;  /* 0x0000000000087947 */ /* 0x000ff40003800000 */
.L_x_5:
[----:B------:R-:W-:Y:S01]  /*06e0*/  LOP3.LUT R9, R7, 0x80000, RZ, 0xfc, !PT ;  /* 0x0008000007097812 */ /* 0x000fe200078efcff */
[----:B------:R-:W-:-:S07]  /*06f0*/  IMAD.MOV.U32 R8, RZ, RZ, R6 ;  /* 0x000000ffff087224 */ /* 0x000fce00078e0006 */
.L_x_6:
[----:B------:R-:W-:Y:S05]  /*0700*/  BSYNC.RECONVERGENT B1 ;  /* 0x0000000000017941 */ /* 0x000fea0003800200 */
.L_x_4:
[----:B------:R-:W-:-:S04]  /*0710*/  IMAD.MOV.U32 R5, RZ, RZ, 0x0 ;  /* 0x00000000ff057424 */ /* 0x000fc800078e00ff */
[----:B------:R-:W-:Y:S05]  /*0720*/  RET.REL.NODEC R4 `(DYbinaryentropyXsigmoidY_32) ;  /* 0xfffffff804347950 */ /* 0x000fea0003c3ffff */
        .weak           $__internal_1_$__cuda_sm20_div_rn_f64_full
        .type           $__internal_1_$__cuda_sm20_div_rn_f64_full,@function
        .size           $__internal_1_$__cuda_sm20_div_rn_f64_full,(.L_x_15 - $__internal_1_$__cuda_sm20_div_rn_f64_full)
$__internal_1_$__cuda_sm20_div_rn_f64_full:
[C---:B------:R-:W-:Y:S01]  /*0730*/  FSETP.GEU.AND P0, PT, |R5|.reuse, 1.469367938527859385e-39, PT ;  /* 0x001000000500780b */ /* 0x040fe20003f0e200 */
[----:B------:R-:W-:Y:S01]  /*0740*/  IMAD.MOV.U32 R16, RZ, RZ, 0x1 ;  /* 0x00000001ff107424 */ /* 0x000fe200078e00ff */
[----:B------:R-:W-:Y:S01]  /*0750*/  LOP3.LUT R2, R5, 0x800fffff, RZ, 0xc0, !PT ;  /* 0x800fffff05027812 */ /* 0x000fe200078ec0ff */
[----:B------:R-:W-:Y:S01]  /*0760*/  BSSY.RECONVERGENT B1, `(.L_x_8) ;  /* 0x0000055000017945 */ /* 0x000fe20003800200 */
[C---:B------:R-:W-:Y:S02]  /*0770*/  FSETP.GEU.AND P2, PT, |R7|.reuse, 1.469367938527859385e-39, PT ;  /* 0x001000000700780b */ /* 0x040fe40003f4e200 */
[----:B------:R-:W-:Y:S01]  /*0780*/  LOP3.LUT R3, R2, 0x3ff00000, RZ, 0xfc, !PT ;  /* 0x3ff0000002037812 */ /* 0x000fe200078efcff */
[----:B------:R-:W-:Y:S01]  /*0790*/  IMAD.MOV.U32 R2, RZ, RZ, R4 ;  /* 0x000000ffff027224 */ /* 0x000fe200078e0004 */
[----:B------:R-:W-:Y:S02]  /*07a0*/  LOP3.LUT R11, R7, 0x7ff00000, RZ, 0xc0, !PT ;  /* 0x7ff00000070b7812 */ /* 0x000fe400078ec0ff */
[----:B------:R-:W-:-:S03]  /*07b0*/  LOP3.LUT R14, R5, 0x7ff00000, RZ, 0xc0, !PT ;  /* 0x7ff00000050e7812 */ /* 0x000fc600078ec0ff */
[----:B------:R-:W-:Y:S01]  /*07c0*/  @!P0 DMUL R2, R4, 8.98846567431157953865e+307 ;  /* 0x7fe0000004028828 */ /* 0x000fe20000000000 */
[----:B------:R-:W-:-:S03]  /*07d0*/  ISETP.GE.U32.AND P1, PT, R11, R14, PT ;  /* 0x0000000e0b00720c */ /* 0x000fc60003f26070 */
[----:B------:R-:W-:Y:S01]  /*07e0*/  @!P2 LOP3.LUT R12, R5, 0x7ff00000, RZ, 0xc0, !PT ;  /* 0x7ff00000050ca812 */ /* 0x000fe200078ec0ff */
[----:B------:R-:W-:Y:S01]  /*07f0*/  @!P2 IMAD.MOV.U32 R18, RZ, RZ, RZ ;  /* 0x000000ffff12a224 */ /* 0x000fe200078e00ff */
[----:B------:R-:W0:Y:S02]  /*0800*/  MUFU.RCP64H R17, R3 ;  /* 0x0000000300117308 */ /* 0x000e240000001800 */
[----:B------:R-:W-:Y:S01]  /*0810*/  @!P2 ISETP.GE.U32.AND P3, PT, R11, R12, PT ;  /* 0x0000000c0b00a20c */ /* 0x000fe20003f66070 */
[----:B------:R-:W-:-:S05]  /*0820*/  IMAD.MOV.U32 R12, RZ, RZ, 0x1ca00000 ;  /* 0x1ca00000ff0c7424 */ /* 0x000fca00078e00ff */
[----:B------:R-:W-:-:S04]  /*0830*/  @!P2 SEL R13, R12, 0x63400000, !P3 ;  /* 0x634000000c0da807 */ /* 0x000fc80005800000 */
[----:B------:R-:W-:-:S04]  /*0840*/  @!P2 LOP3.LUT R13, R13, 0x80000000, R7, 0xf8, !PT ;  /* 0x800000000d0da812 */ /* 0x000fc800078ef807 */
[----:B------:R-:W-:Y:S01]  /*0850*/  @!P2 LOP3.LUT R19, R13, 0x100000, RZ, 0xfc, !PT ;  /* 0x001000000d13a812 */ /* 0x000fe200078efcff */
[----:B0-----:R-:W-:-:S08]  /*0860*/  DFMA R8, R16, -R2, 1 ;  /* 0x3ff000001008742b */ /* 0x001fd00000000802 */
[----:B------:R-:W-:-:S08]  /*0870*/  DFMA R8, R8, R8, R8 ;  /* 0x000000080808722b */ /* 0x000fd00000000008 */
[----:B------:R-:W-:Y:S01]  /*0880*/  DFMA R16, R16, R8, R16 ;  /* 0x000000081010722b */ /* 0x000fe20000000010 */
[----:B------:R-:W-:Y:S01]  /*0890*/  SEL R9, R12, 0x63400000, !P1 ;  /* 0x634000000c097807 */ /* 0x000fe20004800000 */
[----:B------:R-:W-:-:S03]  /*08a0*/  IMAD.MOV.U32 R8, RZ, RZ, R6 ;  /* 0x000000ffff087224 */ /* 0x000fc600078e0006 */
[----:B------:R-:W-:-:S03]  /*08b0*/  LOP3.LUT R9, R9, 0x800fffff, R7, 0xf8, !PT ;  /* 0x800fffff09097812 */ /* 0x000fc600078ef807 */
[----:B------:R-:W-:-:S03]  /*08c0*/  DFMA R20, R16, -R2, 1 ;  /* 0x3ff000001014742b */ /* 0x000fc60000000802 */
[----:B------:R-:W-:-:S05]  /*08d0*/  @!P2 DFMA R8, R8, 2, -R18 ;  /* 0x400000000808a82b */ /* 0x000fca0000000812 */
[----:B------:R-:W-:Y:S01]  /*08e0*/  DFMA R16, R16, R20, R16 ;  /* 0x000000141010722b */ /* 0x000fe20000000010 */
[----:B------:R-:W-:Y:S02]  /*08f0*/  IMAD.MOV.U32 R21, RZ, RZ, R11 ;  /* 0x000000ffff157224 */ /* 0x000fe400078e000b */
[----:B------:R-:W-:Y:S01]  /*0900*/  IMAD.MOV.U32 R20, RZ, RZ, R14 ;  /* 0x000000ffff147224 */ /* 0x000fe200078e000e */
[----:B------:R-:W-:Y:S02]  /*0910*/  @!P0 LOP3.LUT R20, R3, 0x7ff00000, RZ, 0xc0, !PT ;  /* 0x7ff0000003148812 */ /* 0x000fe400078ec0ff */
[----:B------:R-:W-:Y:S02]  /*0920*/  @!P2 LOP3.LUT R21, R9, 0x7ff00000, RZ, 0xc0, !PT ;  /* 0x7ff000000915a812 */ /* 0x000fe400078ec0ff */
[----:B------:R-:W-:Y:S01]  /*0930*/  DMUL R18, R16, R8 ;  /* 0x0000000810127228 */ /* 0x000fe20000000000 */
[----:B------:R-:W-:Y:S02]  /*0940*/  VIADD R22, R20, 0xffffffff ;  /* 0xffffffff14167836 */ /* 0x000fe40000000000 */
[----:B------:R-:W-:-:S05]  /*0950*/  VIADD R13, R21, 0xffffffff ;  /* 0xffffffff150d7836 */ /* 0x000fca0000000000 */
[----:B------:R-:W-:Y:S01]  /*0960*/  DFMA R14, R18, -R2, R8 ;  /* 0x80000002120e722b */ /* 0x000fe20000000008 */
[----:B------:R-:W-:-:S04]  /*0970*/  ISETP.GT.U32.AND P0, PT, R13, 0x7feffffe, PT ;  /* 0x7feffffe0d00780c */ /* 0x000fc80003f04070 */
[----:B------:R-:W-:-:S03]  /*0980*/  ISETP.GT.U32.OR P0, PT, R22, 0x7feffffe, P0 ;  /* 0x7feffffe1600780c */ /* 0x000fc60000704470 */
[----:B------:R-:W-:-:S10]  /*0990*/  DFMA R14, R16, R14, R18 ;  /* 0x0000000e100e722b */ /* 0x000fd40000000012 */
[----:B------:R-:W-:Y:S05]  /*09a0*/  @P0 BRA `(.L_x_9) ;  /* 0x00000000006c0947 */ /* 0x000fea0003800000 */
[----:B------:R-:W-:-:S04]  /*09b0*/  LOP3.LUT R16, R5, 0x7ff00000, RZ, 0xc0, !PT ;  /* 0x7ff0000005107812 */ /* 0x000fc800078ec0ff */
[CC--:B------:R-:W-:Y:S02]  /*09c0*/  VIADDMNMX R6, R11.reuse, -R16.reuse, 0xb9600000, !PT ;  /* 0xb96000000b067446 */ /* 0x0c0fe40007800910 */
[----:B------:R-:W-:Y:S02]  /*09d0*/  ISETP.GE.U32.AND P0, PT, R11, R16, PT ;  /* 0x000000100b00720c */ /* 0x000fe40003f06070 */
[----:B------:R-:W-:Y:S02]  /*09e0*/  VIMNMX R6, PT, PT, R6, 0x46a00000, PT ;  /* 0x46a0000006067848 */ /* 0x000fe40003fe0100 */
[----:B------:R-:W-:-:S05]  /*09f0*/  SEL R11, R12, 0x63400000, !P0 ;  /* 0x634000000c0b7807 */ /* 0x000fca0004000000 */
[----:B------:R-:W-:Y:S02]  /*0a00*/  IMAD.IADD R11, R6, 0x1, -R11 ;  /* 0x00000001060b7824 */ /* 0x000fe400078e0a0b */
[----:B------:R-:W-:Y:S02]  /*0a10*/  IMAD.MOV.U32 R6, RZ, RZ, RZ ;  /* 0x000000ffff067224 */ /* 0x000fe400078e00ff */
[----:B------:R-:W-:-:S06]  /*0a20*/  VIADD R7, R11, 0x7fe00000 ;  /* 0x7fe000000b077836 */ /* 0x000fcc0000000000 */
[----:B------:R-:W-:-:S10]  /*0a30*/  DMUL R12, R14, R6 ;  /* 0x000000060e0c7228 */ /* 0x000fd40000000000 */
[----:B------:R-:W-:-:S13]  /*0a40*/  FSETP.GTU.AND P0, PT, |R13|, 1.469367938527859385e-39, PT ;  /* 0x001000000d00780b */ /* 0x000fda0003f0c200 */
[----:B------:R-:W-:Y:S05]  /*0a50*/  @P0 BRA `(.L_x_10) ;  /* 0x0000000000940947 */ /* 0x000fea0003800000 */
[----:B------:R-:W-:Y:S01]  /*0a60*/  DFMA R2, R14, -R2, R8 ;  /* 0x800000020e02722b */ /* 0x000fe20000000008 */
[----:B------:R-:W-:-:S09]  /*0a70*/  IMAD.MOV.U32 R6, RZ, RZ, RZ ;  /* 0x000000ffff067224 */ /* 0x000fd200078e00ff */
[C---:B------:R-:W-:Y:S02]  /*0a80*/  FSETP.NEU.AND P0, PT, R3.reuse, RZ, PT ;  /* 0x000000ff0300720b */ /* 0x040fe40003f0d000 */
[----:B------:R-:W-:-:S04]  /*0a90*/  LOP3.LUT R5, R3, 0x80000000, R5, 0x48, !PT ;  /* 0x8000000003057812 */ /* 0x000fc800078e4805 */
[----:B------:R-:W-:-:S07]  /*0aa0*/  LOP3.LUT R7, R5, R7, RZ, 0xfc, !PT ;  /* 0x0000000705077212 */ /* 0x000fce00078efcff */
[----:B------:R-:W-:Y:S05]  /*0ab0*/  @!P0 BRA `(.L_x_10) ;  /* 0x00000000007c8947 */ /* 0x000fea0003800000 */
[----:B------:R-:W-:Y:S01]  /*0ac0*/  IMAD.MOV R3, RZ, RZ, -R11 ;  /* 0x000000ffff037224 */ /* 0x000fe200078e0a0b */
[----:B------:R-:W-:Y:S01]  /*0ad0*/  DMUL.RP R6, R14, R6 ;  /* 0x000000060e067228 */ /* 0x000fe20000008000 */
[----:B------:R-:W-:-:S06]  /*0ae0*/  IMAD.MOV.U32 R2, RZ, RZ, RZ ;  /* 0x000000ffff027224 */ /* 0x000fcc00078e00ff */
[----:B------:R-:W-:-:S03]  /*0af0*/  DFMA R2, R12, -R2, R14 ;  /* 0x800000020c02722b */ /* 0x000fc6000000000e */
[----:B------:R-:W-:-:S03]  /*0b00*/  LOP3.LUT R5, R7, R5, RZ, 0x3c, !PT ;  /* 0x0000000507057212 */ /* 0x000fc600078e3cff */
[----:B------:R-:W-:-:S04]  /*0b10*/  IADD3 R2, PT, PT, -R11, -0x43300000, RZ ;  /* 0xbcd000000b027810 */ /* 0x000fc80007ffe1ff */
[----:B------:R-:W-:-:S04]  /*0b20*/  FSETP.NEU.AND P0, PT, |R3|, R2, PT ;  /* 0x000000020300720b */ /* 0x000fc80003f0d200 */
[----:B------:R-:W-:Y:S02]  /*0b30*/  FSEL R12, R6, R12, !P0 ;  /* 0x0000000c060c7208 */ /* 0x000fe40004000000 */
[----:B------:R-:W-:Y:S01]  /*0b40*/  FSEL R13, R5, R13, !P0 ;  /* 0x0000000d050d7208 */ /* 0x000fe20004000000 */
[----:B------:R-:W-:Y:S06]  /*0b50*/  BRA `(.L_x_10) ;  /* 0x0000000000547947 */ /* 0x000fec0003800000 */
.L_x_9:
[----:B------:R-:W-:-:S14]  /*0b60*/  DSETP.NAN.AND P0, PT, R6, R6, PT ;  /* 0x000000060600722a */ /* 0x000fdc0003f08000 */
[----:B------:R-:W-:Y:S05]  /*0b70*/  @P0 BRA `(.L_x_11) ;  /* 0x0000000000440947 */ /* 0x000fea0003800000 */
[----:B------:R-:W-:-:S14]  /*0b80*/  DSETP.NAN.AND P0, PT, R4, R4, PT ;  /* 0x000000040400722a */ /* 0x000fdc0003f08000 */
[----:B------:R-:W-:Y:S05]  /*0b90*/  @P0 BRA `(.L_x_12) ;  /* 0x0000000000300947 */ /* 0x000fea0003800000 */
[----:B------:R-:W-:Y:S01]  /*0ba0*/  ISETP.NE.AND P0, PT, R21, R20, PT ;  /* 0x000000141500720c */ /* 0x000fe20003f05270 */
[----:B------:R-:W-:Y:S02]  /*0bb0*/  IMAD.MOV.U32 R12, RZ, RZ, 0x0 ;  /* 0x00000000ff0c7424 */ /* 0x000fe400078e00ff */
[----:B------:R-:W-:-:S10]  /*0bc0*/  IMAD.MOV.U32 R13, RZ, RZ, -0x80000 ;  /* 0xfff80000ff0d7424 */ /* 0x000fd400078e00ff */
[----:B------:R-:W-:Y:S05]  /*0bd0*/  @!P0 BRA `(.L_x_10) ;  /* 0x0000000000348947 */ /* 0x000fea0003800000 */
[----:B------:R-:W-:Y:S02]  /*0be0*/  ISETP.NE.AND P0, PT, R21, 0x7ff00000, PT ;  /* 0x7ff000001500780c */ /* 0x000fe40003f05270 */
[----:B------:R-:W-:Y:S02]  /*0bf0*/  LOP3.LUT R13, R7, 0x80000000, R5, 0x48, !PT ;  /* 0x80000000070d7812 */ /* 0x000fe400078e4805 */
[----:B------:R-:W-:-:S13]  /*0c00*/  ISETP.EQ.OR P0, PT, R20, RZ, !P0 ;  /* 0x000000ff1400720c */ /* 0x000fda0004702670 */
[----:B------:R-:W-:Y:S01]  /*0c10*/  @P0 LOP3.LUT R2, R13, 0x7ff00000, RZ, 0xfc, !PT ;  /* 0x7ff000000d020812 */ /* 0x000fe200078efcff */
[----:B------:R-:W-:Y:S02]  /*0c20*/  @!P0 IMAD.MOV.U32 R12, RZ, RZ, RZ ;  /* 0x000000ffff0c8224 */ /* 0x000fe400078e00ff */
[----:B------:R-:W-:Y:S02]  /*0c30*/  @P0 IMAD.MOV.U32 R12, RZ, RZ, RZ ;  /* 0x000000ffff0c0224 */ /* 0x000fe400078e00ff */
[----:B------:R-:W-:Y:S01]  /*0c40*/  @P0 IMAD.MOV.U32 R13, RZ, RZ, R2 ;  /* 0x000000ffff0d0224 */ /* 0x000fe200078e0002 */
[----:B------:R-:W-:Y:S06]  /*0c50*/  BRA `(.L_x_10) ;  /* 0x0000000000147947 */ /* 0x000fec0003800000 */
.L_x_12:
[----:B------:R-:W-:Y:S01]  /*0c60*/  LOP3.LUT R13, R5, 0x80000, RZ, 0xfc, !PT ;  /* 0x00080000050d7812 */ /* 0x000fe200078efcff */
[----:B------:R-:W-:Y:S01]  /*0c70*/  IMAD.MOV.U32 R12, RZ, RZ, R4 ;  /* 0x000000ffff0c7224 */ /* 0x000fe200078e0004 */
[----:B------:R-:W-:Y:S06]  /*0c80*/  BRA `(.L_x_10) ;  /* 0x0000000000087947 */ /* 0x000fec0003800000 */
.L_x_11:
[----:B------:R-:W-:Y:S01]  /*0c90*/  LOP3.LUT R13, R7, 0x80000, RZ, 0xfc, !PT ;  /* 0x00080000070d7812 */ /* 0x000fe200078efcff */
[----:B------:R-:W-:-:S07]  /*0ca0*/  IMAD.MOV.U32 R12, RZ, RZ, R6 ;  /* 0x000000ffff0c7224 */ /* 0x000fce00078e0006 */
.L_x_10:
[----:B------:R-:W-:Y:S05]  /*0cb0*/  BSYNC.RECONVERGENT B1 ;  /* 0x0000000000017941 */ /* 0x000fea0003800200 */
.L_x_8:
[----:B------:R-:W-:Y:S02]  /*0cc0*/  IMAD.MOV.U32 R11, RZ, RZ, 0x0 ;  /* 0x00000000ff0b7424 */ /* 0x000fe400078e00ff */
[----:B------:R-:W-:Y:S02]  /*0cd0*/  IMAD.MOV.U32 R2, RZ, RZ, R12 ;  /* 0x000000ffff027224 */ /* 0x000fe400078e000c */
[----:B------:R-:W-:Y:S01]  /*0ce0*/  IMAD.MOV.U32 R3, RZ, RZ, R13 ;  /* 0x000000ffff037224 */ /* 0x000fe200078e000d */
[----:B------:R-:W-:Y:S06]  /*0cf0*/  RET.REL.NODEC R10 `(DYbinaryentropyXsigmoidY_32) ;  /* 0xfffffff00ac07950 */ /* 0x000fec0003c3ffff */
.L_x_13:
[----:B------:R-:W-:-:S00]  /*0d00*/  BRA `(.L_x_13) ;  /* 0xfffffffc00fc7947 */ /* 0x000fc0000383ffff */
[----:B------:R-:W-:-:S00]  /*0d10*/  NOP ;  /* 0x0000000000007918 */ /* 0x000fc00000000000 */
        /* <DEDUP_REMOVED lines=14> */
.L_x_15:


//--------------------- .nv.shared.reserved.0     --------------------------
	.section	.nv.shared.reserved.0,"aw",@nobits
	.weak		__nv_reservedSMEM_offset_0_alias
	.size		__nv_reservedSMEM_offset_0_alias, 0, 64
	.other		__nv_reservedSMEM_offset_0_alias,@"STO_CUDA_RESERVED_SHARED STV_DEFAULT"
__nv_reservedSMEM_offset_0_alias:
	.zero		0
	.zero		64


//--------------------- .nv.constant0.DYbinaryentropyXsigmoidY_32 --------------------------
	.section	.nv.constant0.DYbinaryentropyXsigmoidY_32,"a",@progbits
	.sectionflags	@""
	.align	4
.nv.constant0.DYbinaryentropyXsigmoidY_32:
	.zero		936


//--------------------- SYMBOLS --------------------------

	.type		.nv.reservedSmem.offset0,@object
	.size		.nv.reservedSmem.offset0,0x4
